//
// Generated by NVIDIA NVVM Compiler
//
// Compiler Build ID: CL-36424714
// Cuda compilation tools, release 13.0, V13.0.88
// Based on NVVM 20.0.0
//

.version 9.0
.target sm_100
.address_size 64

	// .globl	_Z5printPi
.extern .func  (.param .b32 func_retval0) vprintf
(
	.param .b64 vprintf_param_0,
	.param .b64 vprintf_param_1
)
;
.global .align 1 .b8 $str[8] = {37, 100, 58, 32, 37, 100, 10};

.visible .entry _Z5printPi(
	.param .u64 .ptr .align 1 _Z5printPi_param_0
)
{
	.local .align 8 .b8 	__local_depot0[8];
	.reg .b64 	%SP;
	.reg .b64 	%SPL;
	.reg .b32 	%r<5>;
	.reg .b64 	%rd<9>;

	mov.u64 	%SPL, __local_depot0;
	cvta.local.u64 	%SP, %SPL;
	ld.param.u64 	%rd1, [_Z5printPi_param_0];
	cvta.to.global.u64 	%rd2, %rd1;
	add.u64 	%rd3, %SP, 0;
	add.u64 	%rd4, %SPL, 0;
	mov.u32 	%r1, %tid.x;
	mul.wide.u32 	%rd5, %r1, 4;
	add.s64 	%rd6, %rd2, %rd5;
	ld.global.u32 	%r2, [%rd6];
	st.local.v2.u32 	[%rd4], {%r1, %r2};
	mov.u64 	%rd7, $str;
	cvta.global.u64 	%rd8, %rd7;
	{ // callseq 0, 0
	.param .b64 param0;
	st.param.b64 	[param0], %rd8;
	.param .b64 param1;
	st.param.b64 	[param1], %rd3;
	.param .b32 retval0;
	call.uni (retval0), 
	vprintf, 
	(
	param0, 
	param1
	);
	ld.param.b32 	%r3, [retval0];
	} // callseq 0
	bar.sync 	0;
	ret;

}


// ===== COMPILED SASS (sm_100) =====

	.target	sm_100

	.elftype	@"ET_EXEC"


//--------------------- .note.nv.tkinfo           --------------------------
	.section	.note.nv.tkinfo,"",@"SHT_NOTE"
	.sectionflags	@"SHF_NOTE_NV_TKINFO"
	.tkinfo
        /*0018*/ 	.word	0x00000002
        /*0030*/ 	.string	""
        /*0030*/ 	.string	"ptxas"
        /*0030*/ 	.string	"Cuda compilation tools, release 13.0, V13.0.88"
        /*0030*/ 	.string	"Build cuda_13.0.r13.0/compiler.36424714_0"
        /*0030*/ 	.string	"-arch sm_100 -m 64 "



//--------------------- .note.nv.cuinfo           --------------------------
	.section	.note.nv.cuinfo,"",@"SHT_NOTE"
	.sectionflags	@"SHF_NOTE_NV_CUINFO"
        /*0018*/ 	.short	0x0002
        /*001a*/ 	.short	0x0064
        /*001c*/ 	.short	0x0082
	.zero		2


//--------------------- .nv.info                  --------------------------
	.section	.nv.info,"",@"SHT_CUDA_INFO"
	.align	4


	//----- nvinfo : EIATTR_REGCOUNT
	.align		4
        /*0000*/ 	.byte	0x04, 0x2f
        /*0002*/ 	.short	(.L_2 - .L_1)
	.align		4
.L_1:
        /*0004*/ 	.word	index@(_Z5printPi)
        /*0008*/ 	.word	0x00000018


	//----- nvinfo : EIATTR_FRAME_SIZE
	.align		4
.L_2:
        /*000c*/ 	.byte	0x04, 0x11
        /*000e*/ 	.short	(.L_4 - .L_3)
	.align		4
.L_3:
        /*0010*/ 	.word	index@(_Z5printPi)
        /*0014*/ 	.word	0x00000008


	//----- nvinfo : EIATTR_MIN_STACK_SIZE
	.align		4
.L_4:
        /*0018*/ 	.byte	0x04, 0x12
        /*001a*/ 	.short	(.L_6 - .L_5)
	.align		4
.L_5:
        /*001c*/ 	.word	index@(_Z5printPi)
        /*0020*/ 	.word	0x00000008
.L_6:


//--------------------- .nv.compat                --------------------------
	.section	.nv.compat,"",@"SHT_CUDA_COMPAT_INFO"
	.align	4
        /*0000*/ 	.byte	0x02, 0x09, 0x00, 0x00, 0x02, 0x02, 0x01, 0x00, 0x02, 0x05, 0x05, 0x00, 0x03, 0x07, 0x01, 0x01
        /*0010*/ 	.byte	0x02, 0x03, 0x00, 0x00, 0x02, 0x06, 0x01, 0x00, 0x04, 0x0b, 0x08, 0x00, 0x09, 0x00, 0x00, 0x00
        /*0020*/ 	.byte	0x00, 0x00, 0x00, 0x00


//--------------------- .nv.info._Z5printPi       --------------------------
	.section	.nv.info._Z5printPi,"",@"SHT_CUDA_INFO"
	.sectionflags	@""
	.align	4


	//----- nvinfo : EIATTR_CUDA_API_VERSION
	.align		4
        /*0000*/ 	.byte	0x04, 0x37
        /*0002*/ 	.short	(.L_8 - .L_7)
.L_7:
        /*0004*/ 	.word	0x00000082


	//----- nvinfo : EIATTR_KPARAM_INFO
	.align		4
.L_8:
        /*0008*/ 	.byte	0x04, 0x17
        /*000a*/ 	.short	(.L_10 - .L_9)
.L_9:
        /*000c*/ 	.word	0x00000000
        /*0010*/ 	.short	0x0000
        /*0012*/ 	.short	0x0000
        /*0014*/ 	.byte	0x00, 0xf5, 0x21, 0x00


	//----- nvinfo : EIATTR_SPARSE_MMA_MASK
	.align		4
.L_10:
        /*0018*/ 	.byte	0x03, 0x50
        /*001a*/ 	.short	0x0000


	//----- nvinfo : EIATTR_MAXREG_COUNT
	.align		4
        /*001c*/ 	.byte	0x03, 0x1b
        /*001e*/ 	.short	0x00ff


	//----- nvinfo : EIATTR_NUM_BARRIERS
	.align		4
        /*0020*/ 	.byte	0x02, 0x4c
        /*0022*/ 	.byte	0x01
	.zero		1


	//----- nvinfo : EIATTR_EXTERNS
	.align		4
        /*0024*/ 	.byte	0x04, 0x0f
        /*0026*/ 	.short	(.L_12 - .L_11)


	//   ....[0]....
	.align		4
.L_11:
        /*0028*/ 	.word	index@(vprintf)


	//----- nvinfo : EIATTR_MERCURY_ISA_VERSION
	.align		4
.L_12:
        /*002c*/ 	.byte	0x03, 0x5f
        /*002e*/ 	.short	0x0101


	//----- nvinfo : EIATTR_VRC_CTA_INIT_COUNT
	.align		4
        /*0030*/ 	.byte	0x02, 0x4a
	.zero		1
	.zero		1


	//----- nvinfo : EIATTR_SYSCALL_OFFSETS
	.align		4
        /*0034*/ 	.byte	0x04, 0x46
        /*0036*/ 	.short	(.L_14 - .L_13)


	//   ....[0]....
.L_13:
        /*0038*/ 	.word	0x00000120


	//----- nvinfo : EIATTR_EXIT_INSTR_OFFSETS
	.align		4
.L_14:
        /*003c*/ 	.byte	0x04, 0x1c
        /*003e*/ 	.short	(.L_16 - .L_15)


	//   ....[0]....
.L_15:
        /*0040*/ 	.word	0x00000150


	//----- nvinfo : EIATTR_CBANK_PARAM_SIZE
	.align		4
.L_16:
        /*0044*/ 	.byte	0x03, 0x19
        /*0046*/ 	.short	0x0008


	//----- nvinfo : EIATTR_PARAM_CBANK
	.align		4
        /*0048*/ 	.byte	0x04, 0x0a
        /*004a*/ 	.short	(.L_18 - .L_17)
	.align		4
.L_17:
        /*004c*/ 	.word	index@(.nv.constant0._Z5printPi)
        /*0050*/ 	.short	0x0380
        /*0052*/ 	.short	0x0008


	//----- nvinfo : EIATTR_SW_WAR
	.align		4
.L_18:
        /*0054*/ 	.byte	0x04, 0x36
        /*0056*/ 	.short	(.L_20 - .L_19)
.L_19:
        /*0058*/ 	.word	0x00000008
.L_20:


//--------------------- .nv.callgraph             --------------------------
	.section	.nv.callgraph,"",@"SHT_CUDA_CALLGRAPH"
	.align	4
	.sectionentsize	8
	.align		4
        /*0000*/ 	.word	0x00000000
	.align		4
        /*0004*/ 	.word	0xffffffff
	.align		4
        /*0008*/ 	.word	index@(_Z5printPi)
	.align		4
        /*000c*/ 	.word	index@(vprintf)
	.align		4
        /*0010*/ 	.word	0x00000000
	.align		4
        /*0014*/ 	.word	0xfffffffe
	.align		4
        /*0018*/ 	.word	0x00000000
	.align		4
        /*001c*/ 	.word	0xfffffffd
	.align		4
        /*0020*/ 	.word	0x00000000
	.align		4
        /*0024*/ 	.word	0xfffffffc


//--------------------- .nv.constant4             --------------------------
	.section	.nv.constant4,"a",@progbits
	.align	8
	.align		8
.nv.constant4:
        /*0000*/ 	.dword	vprintf
	.align		8
        /*0008*/ 	.dword	$str


//--------------------- .text._Z5printPi          --------------------------
	.section	.text._Z5printPi,"ax",@progbits
	.align	128
        .global         _Z5printPi
        .type           _Z5printPi,@function
        .size           _Z5printPi,(.L_x_2 - _Z5printPi)
        .other          _Z5printPi,@"STO_CUDA_ENTRY STV_DEFAULT"
_Z5printPi:
.text._Z5printPi:
[----:B------:R-:W0:Y:S01]  /*0000*/  LDC R1, c[0x0][0x37c] ;  /* 0x0000df00ff017b82 */ /* 0x000e220000000800 */
[----:B------:R-:W1:Y:S07]  /*0010*/  S2R R10, SR_TID.X ;  /* 0x00000000000a7919 */ /* 0x000e6e0000002100 */
[----:B------:R-:W1:Y:S01]  /*0020*/  LDC.64 R2, c[0x0][0x380] ;  /* 0x0000e000ff027b82 */ /* 0x000e620000000a00 */
[----:B------:R-:W2:Y:S01]  /*0030*/  LDCU.64 UR4, c[0x0][0x358] ;  /* 0x00006b00ff0477ac */ /* 0x000ea20008000a00 */
[----:B0-----:R-:W-:Y:S01]  /*0040*/  VIADD R1, R1, 0xfffffff8 ;  /* 0xfffffff801017836 */ /* 0x001fe20000000000 */
[----:B------:R-:W0:Y:S01]  /*0050*/  LDCU.64 UR6, c[0x4][0x8] ;  /* 0x01000100ff0677ac */ /* 0x000e220008000a00 */
[----:B-1----:R-:W-:-:S05]  /*0060*/  IMAD.WIDE.U32 R2, R10, 0x4, R2 ;  /* 0x000000040a027825 */ /* 0x002fca00078e0002 */
[----:B--2---:R-:W2:Y:S01]  /*0070*/  LDG.E R11, desc[UR4][R2.64] ;  /* 0x00000004020b7981 */ /* 0x004ea2000c1e1900 */
[----:B------:R-:W-:Y:S01]  /*0080*/  MOV R0, 0x0 ;  /* 0x0000000000007802 */ /* 0x000fe20000000f00 */
[----:B------:R-:W1:Y:S01]  /*0090*/  LDCU UR4, c[0x0][0x2f8] ;  /* 0x00005f00ff0477ac */ /* 0x000e620008000800 */
[----:B0-----:R-:W-:Y:S01]  /*00a0*/  IMAD.U32 R4, RZ, RZ, UR6 ;  /* 0x00000006ff047e24 */ /* 0x001fe2000f8e00ff */
[----:B------:R-:W-:Y:S01]  /*00b0*/  MOV R5, UR7 ;  /* 0x0000000700057c02 */ /* 0x000fe20008000f00 */
[----:B------:R0:W3:Y:S01]  /*00c0*/  LDC.64 R8, c[0x4][R0] ;  /* 0x0100000000087b82 */ /* 0x0000e20000000a00 */
[----:B------:R-:W4:Y:S01]  /*00d0*/  LDCU UR5, c[0x0][0x2fc] ;  /* 0x00005f80ff0577ac */ /* 0x000f220008000800 */
[----:B-1----:R-:W-:-:S05]  /*00e0*/  IADD3 R6, P0, PT, R1, UR4, RZ ;  /* 0x0000000401067c10 */ /* 0x002fca000ff1e0ff */
[----:B----4-:R-:W-:Y:S01]  /*00f0*/  IMAD.X R7, RZ, RZ, UR5, P0 ;  /* 0x00000005ff077e24 */ /* 0x010fe200080e06ff */
[----:B--23--:R0:W-:Y:S07]  /*0100*/  STL.64 [R1], R10 ;  /* 0x0000000a01007387 */ /* 0x00c1ee0000100a00 */
[----:B------:R-:W-:-:S07]  /*0110*/  LEPC R20, `(.L_x_0) ;  /* 0x000000001014794e */ /* 0x000fce0000000000 */
[----:B0-----:R-:W-:Y:S05]  /*0120*/  CALL.ABS.NOINC R8 ;  /* 0x0000000008007343 */ /* 0x001fea0003c00000 */
.L_x_0:
[----:B------:R-:W-:Y:S05]  /*0130*/  WARPSYNC.ALL ;  /* 0x0000000000007948 */ /* 0x000fea0003800000 */
[----:B------:R-:W-:Y:S06]  /*0140*/  BAR.SYNC.DEFER_BLOCKING 0x0 ;  /* 0x0000000000007b1d */ /* 0x000fec0000010000 */
[----:B------:R-:W-:Y:S05]  /*0150*/  EXIT ;  /* 0x000000000000794d */ /* 0x000fea0003800000 */
.L_x_1:
[----:B------:R-:W-:-:S00]  /*0160*/  BRA `(.L_x_1) ;  /* 0xfffffffc00fc7947 */ /* 0x000fc0000383ffff */
[----:B------:R-:W-:-:S00]  /*0170*/  NOP ;  /* 0x0000000000007918 */ /* 0x000fc00000000000 */
        /* <DEDUP_REMOVED lines=8> */
.L_x_2:


//--------------------- .nv.global.init           --------------------------
	.section	.nv.global.init,"aw",@progbits
.nv.global.init:
	.type		$str,@object
	.size		$str,(.L_0 - $str)
$str:
        /*0000*/ 	.byte	0x25, 0x64, 0x3a, 0x20, 0x25, 0x64, 0x0a, 0x00
.L_0:


//--------------------- .nv.shared.reserved.0     --------------------------
	.section	.nv.shared.reserved.0,"aw",@nobits
	.weak		__nv_reservedSMEM_offset_0_alias
	.size		__nv_reservedSMEM_offset_0_alias, 0, 64
	.other		__nv_reservedSMEM_offset_0_alias,@"STO_CUDA_RESERVED_SHARED STV_DEFAULT"
__nv_reservedSMEM_offset_0_alias:
	.zero		0
	.zero		64


//--------------------- .nv.constant0._Z5printPi  --------------------------
	.section	.nv.constant0._Z5printPi,"a",@progbits
	.sectionflags	@""
	.align	4
.nv.constant0._Z5printPi:
	.zero		904


//--------------------- SYMBOLS --------------------------

	.type		.nv.reservedSmem.offset0,@object
	.size		.nv.reservedSmem.offset0,0x4
	.type		vprintf,@function
